//
// Generated by NVIDIA NVVM Compiler
//
// Compiler Build ID: CL-36424714
// Cuda compilation tools, release 13.0, V13.0.88
// Based on NVVM 20.0.0
//

.version 9.0
.target sm_100
.address_size 64

	// .globl	_Z3addPiS_S_
.extern .func  (.param .b32 func_retval0) vprintf
(
	.param .b64 vprintf_param_0,
	.param .b64 vprintf_param_1
)
;
.global .align 1 .b8 $str[11] = {107, 101, 114, 110, 101, 108, 32, 37, 100, 10};

.visible .entry _Z3addPiS_S_(
	.param .u64 .ptr .align 1 _Z3addPiS_S__param_0,
	.param .u64 .ptr .align 1 _Z3addPiS_S__param_1,
	.param .u64 .ptr .align 1 _Z3addPiS_S__param_2
)
{
	.local .align 8 .b8 	__local_depot0[8];
	.reg .b64 	%SP;
	.reg .b64 	%SPL;
	.reg .b32 	%r<7>;
	.reg .b64 	%rd<11>;

	mov.u64 	%SPL, __local_depot0;
	cvta.local.u64 	%SP, %SPL;
	ld.param.u64 	%rd1, [_Z3addPiS_S__param_0];
	ld.param.u64 	%rd2, [_Z3addPiS_S__param_1];
	ld.param.u64 	%rd3, [_Z3addPiS_S__param_2];
	cvta.to.global.u64 	%rd4, %rd3;
	cvta.to.global.u64 	%rd5, %rd2;
	cvta.to.global.u64 	%rd6, %rd1;
	add.u64 	%rd7, %SP, 0;
	add.u64 	%rd8, %SPL, 0;
	ld.global.u32 	%r1, [%rd6];
	ld.global.u32 	%r2, [%rd5];
	add.s32 	%r3, %r2, %r1;
	st.global.u32 	[%rd4], %r3;
	add.s32 	%r4, %r3, 1;
	st.local.u32 	[%rd8], %r4;
	mov.u64 	%rd9, $str;
	cvta.global.u64 	%rd10, %rd9;
	{ // callseq 0, 0
	.param .b64 param0;
	st.param.b64 	[param0], %rd10;
	.param .b64 param1;
	st.param.b64 	[param1], %rd7;
	.param .b32 retval0;
	call.uni (retval0), 
	vprintf, 
	(
	param0, 
	param1
	);
	ld.param.b32 	%r5, [retval0];
	} // callseq 0
	ret;

}


// ===== COMPILED SASS (sm_100) =====

	.target	sm_100

	.elftype	@"ET_EXEC"


//--------------------- .note.nv.tkinfo           --------------------------
	.section	.note.nv.tkinfo,"",@"SHT_NOTE"
	.sectionflags	@"SHF_NOTE_NV_TKINFO"
	.tkinfo
        /*0018*/ 	.word	0x00000002
        /*0030*/ 	.string	""
        /*0030*/ 	.string	"ptxas"
        /*0030*/ 	.string	"Cuda compilation tools, release 13.0, V13.0.88"
        /*0030*/ 	.string	"Build cuda_13.0.r13.0/compiler.36424714_0"
        /*0030*/ 	.string	"-arch sm_100 -m 64 "



//--------------------- .note.nv.cuinfo           --------------------------
	.section	.note.nv.cuinfo,"",@"SHT_NOTE"
	.sectionflags	@"SHF_NOTE_NV_CUINFO"
        /*0018*/ 	.short	0x0002
        /*001a*/ 	.short	0x0064
        /*001c*/ 	.short	0x0082
	.zero		2


//--------------------- .nv.info                  --------------------------
	.section	.nv.info,"",@"SHT_CUDA_INFO"
	.align	4


	//----- nvinfo : EIATTR_REGCOUNT
	.align		4
        /*0000*/ 	.byte	0x04, 0x2f
        /*0002*/ 	.short	(.L_2 - .L_1)
	.align		4
.L_1:
        /*0004*/ 	.word	index@(_Z3addPiS_S_)
        /*0008*/ 	.word	0x00000018


	//----- nvinfo : EIATTR_FRAME_SIZE
	.align		4
.L_2:
        /*000c*/ 	.byte	0x04, 0x11
        /*000e*/ 	.short	(.L_4 - .L_3)
	.align		4
.L_3:
        /*0010*/ 	.word	index@(_Z3addPiS_S_)
        /*0014*/ 	.word	0x00000008


	//----- nvinfo : EIATTR_MIN_STACK_SIZE
	.align		4
.L_4:
        /*0018*/ 	.byte	0x04, 0x12
        /*001a*/ 	.short	(.L_6 - .L_5)
	.align		4
.L_5:
        /*001c*/ 	.word	index@(_Z3addPiS_S_)
        /*0020*/ 	.word	0x00000008
.L_6:


//--------------------- .nv.compat                --------------------------
	.section	.nv.compat,"",@"SHT_CUDA_COMPAT_INFO"
	.align	4
        /*0000*/ 	.byte	0x02, 0x09, 0x00, 0x00, 0x02, 0x02, 0x01, 0x00, 0x02, 0x05, 0x05, 0x00, 0x03, 0x07, 0x01, 0x01
        /*0010*/ 	.byte	0x02, 0x03, 0x00, 0x00, 0x02, 0x06, 0x01, 0x00, 0x04, 0x0b, 0x08, 0x00, 0x09, 0x00, 0x00, 0x00
        /*0020*/ 	.byte	0x00, 0x00, 0x00, 0x00


//--------------------- .nv.info._Z3addPiS_S_     --------------------------
	.section	.nv.info._Z3addPiS_S_,"",@"SHT_CUDA_INFO"
	.sectionflags	@""
	.align	4


	//----- nvinfo : EIATTR_CUDA_API_VERSION
	.align		4
        /*0000*/ 	.byte	0x04, 0x37
        /*0002*/ 	.short	(.L_8 - .L_7)
.L_7:
        /*0004*/ 	.word	0x00000082


	//----- nvinfo : EIATTR_KPARAM_INFO
	.align		4
.L_8:
        /*0008*/ 	.byte	0x04, 0x17
        /*000a*/ 	.short	(.L_10 - .L_9)
.L_9:
        /*000c*/ 	.word	0x00000000
        /*0010*/ 	.short	0x0002
        /*0012*/ 	.short	0x0010
        /*0014*/ 	.byte	0x00, 0xf5, 0x21, 0x00


	//----- nvinfo : EIATTR_KPARAM_INFO
	.align		4
.L_10:
        /*0018*/ 	.byte	0x04, 0x17
        /*001a*/ 	.short	(.L_12 - .L_11)
.L_11:
        /*001c*/ 	.word	0x00000000
        /*0020*/ 	.short	0x0001
        /*0022*/ 	.short	0x0008
        /*0024*/ 	.byte	0x00, 0xf5, 0x21, 0x00


	//----- nvinfo : EIATTR_KPARAM_INFO
	.align		4
.L_12:
        /*0028*/ 	.byte	0x04, 0x17
        /*002a*/ 	.short	(.L_14 - .L_13)
.L_13:
        /*002c*/ 	.word	0x00000000
        /*0030*/ 	.short	0x0000
        /*0032*/ 	.short	0x0000
        /*0034*/ 	.byte	0x00, 0xf5, 0x21, 0x00


	//----- nvinfo : EIATTR_SPARSE_MMA_MASK
	.align		4
.L_14:
        /*0038*/ 	.byte	0x03, 0x50
        /*003a*/ 	.short	0x0000


	//----- nvinfo : EIATTR_MAXREG_COUNT
	.align		4
        /*003c*/ 	.byte	0x03, 0x1b
        /*003e*/ 	.short	0x00ff


	//----- nvinfo : EIATTR_EXTERNS
	.align		4
        /*0040*/ 	.byte	0x04, 0x0f
        /*0042*/ 	.short	(.L_16 - .L_15)


	//   ....[0]....
	.align		4
.L_15:
        /*0044*/ 	.word	index@(vprintf)


	//----- nvinfo : EIATTR_MERCURY_ISA_VERSION
	.align		4
.L_16:
        /*0048*/ 	.byte	0x03, 0x5f
        /*004a*/ 	.short	0x0101


	//----- nvinfo : EIATTR_VRC_CTA_INIT_COUNT
	.align		4
        /*004c*/ 	.byte	0x02, 0x4a
	.zero		1
	.zero		1


	//----- nvinfo : EIATTR_SYSCALL_OFFSETS
	.align		4
        /*0050*/ 	.byte	0x04, 0x46
        /*0052*/ 	.short	(.L_18 - .L_17)


	//   ....[0]....
.L_17:
        /*0054*/ 	.word	0x00000160


	//----- nvinfo : EIATTR_EXIT_INSTR_OFFSETS
	.align		4
.L_18:
        /*0058*/ 	.byte	0x04, 0x1c
        /*005a*/ 	.short	(.L_20 - .L_19)


	//   ....[0]....
.L_19:
        /*005c*/ 	.word	0x00000170


	//----- nvinfo : EIATTR_CBANK_PARAM_SIZE
	.align		4
.L_20:
        /*0060*/ 	.byte	0x03, 0x19
        /*0062*/ 	.short	0x0018


	//----- nvinfo : EIATTR_PARAM_CBANK
	.align		4
        /*0064*/ 	.byte	0x04, 0x0a
        /*0066*/ 	.short	(.L_22 - .L_21)
	.align		4
.L_21:
        /*0068*/ 	.word	index@(.nv.constant0._Z3addPiS_S_)
        /*006c*/ 	.short	0x0380
        /*006e*/ 	.short	0x0018


	//----- nvinfo : EIATTR_SW_WAR
	.align		4
.L_22:
        /*0070*/ 	.byte	0x04, 0x36
        /*0072*/ 	.short	(.L_24 - .L_23)
.L_23:
        /*0074*/ 	.word	0x00000008
.L_24:


//--------------------- .nv.callgraph             --------------------------
	.section	.nv.callgraph,"",@"SHT_CUDA_CALLGRAPH"
	.align	4
	.sectionentsize	8
	.align		4
        /*0000*/ 	.word	0x00000000
	.align		4
        /*0004*/ 	.word	0xffffffff
	.align		4
        /*0008*/ 	.word	index@(_Z3addPiS_S_)
	.align		4
        /*000c*/ 	.word	index@(vprintf)
	.align		4
        /*0010*/ 	.word	0x00000000
	.align		4
        /*0014*/ 	.word	0xfffffffe
	.align		4
        /*0018*/ 	.word	0x00000000
	.align		4
        /*001c*/ 	.word	0xfffffffd
	.align		4
        /*0020*/ 	.word	0x00000000
	.align		4
        /*0024*/ 	.word	0xfffffffc


//--------------------- .nv.constant4             --------------------------
	.section	.nv.constant4,"a",@progbits
	.align	8
	.align		8
.nv.constant4:
        /*0000*/ 	.dword	vprintf
	.align		8
        /*0008*/ 	.dword	$str


//--------------------- .text._Z3addPiS_S_        --------------------------
	.section	.text._Z3addPiS_S_,"ax",@progbits
	.align	128
        .global         _Z3addPiS_S_
        .type           _Z3addPiS_S_,@function
        .size           _Z3addPiS_S_,(.L_x_2 - _Z3addPiS_S_)
        .other          _Z3addPiS_S_,@"STO_CUDA_ENTRY STV_DEFAULT"
_Z3addPiS_S_:
.text._Z3addPiS_S_:
[----:B------:R-:W0:Y:S08]  /*0000*/  LDC R1, c[0x0][0x37c] ;  /* 0x0000df00ff017b82 */ /* 0x000e300000000800 */
[----:B------:R-:W1:Y:S01]  /*0010*/  LDC.64 R4, c[0x0][0x380] ;  /* 0x0000e000ff047b82 */ /* 0x000e620000000a00 */
[----:B------:R-:W1:Y:S01]  /*0020*/  LDCU.64 UR4, c[0x0][0x358] ;  /* 0x00006b00ff0477ac */ /* 0x000e620008000a00 */
[----:B0-----:R-:W-:-:S06]  /*0030*/  VIADD R1, R1, 0xfffffff8 ;  /* 0xfffffff801017836 */ /* 0x001fcc0000000000 */
[----:B------:R-:W0:Y:S08]  /*0040*/  LDC.64 R6, c[0x0][0x388] ;  /* 0x0000e200ff067b82 */ /* 0x000e300000000a00 */
[----:B------:R-:W2:Y:S01]  /*0050*/  LDC.64 R2, c[0x0][0x390] ;  /* 0x0000e400ff027b82 */ /* 0x000ea20000000a00 */
[----:B------:R-:W3:Y:S01]  /*0060*/  LDCU UR6, c[0x0][0x2f8] ;  /* 0x00005f00ff0677ac */ /* 0x000ee20008000800 */
[----:B------:R-:W4:Y:S01]  /*0070*/  LDCU.64 UR8, c[0x4][0x8] ;  /* 0x01000100ff0877ac */ /* 0x000f220008000a00 */
[----:B-1----:R4:W5:Y:S04]  /*0080*/  LDG.E R0, desc[UR4][R4.64] ;  /* 0x0000000404007981 */ /* 0x002968000c1e1900 */
[----:B0-----:R3:W5:Y:S01]  /*0090*/  LDG.E R7, desc[UR4][R6.64] ;  /* 0x0000000406077981 */ /* 0x001762000c1e1900 */
[----:B------:R-:W-:-:S04]  /*00a0*/  MOV R9, 0x0 ;  /* 0x0000000000097802 */ /* 0x000fc80000000f00 */
[----:B------:R0:W1:Y:S01]  /*00b0*/  LDC.64 R10, c[0x4][R9] ;  /* 0x01000000090a7b82 */ /* 0x0000620000000a00 */
[----:B----4-:R-:W-:Y:S01]  /*00c0*/  IMAD.U32 R4, RZ, RZ, UR8 ;  /* 0x00000008ff047e24 */ /* 0x010fe2000f8e00ff */
[----:B------:R-:W-:Y:S02]  /*00d0*/  MOV R5, UR9 ;  /* 0x0000000900057c02 */ /* 0x000fe40008000f00 */
[----:B---3--:R-:W-:Y:S01]  /*00e0*/  IADD3 R6, P0, PT, R1, UR6, RZ ;  /* 0x0000000601067c10 */ /* 0x008fe2000ff1e0ff */
[----:B-----5:R-:W-:-:S05]  /*00f0*/  IMAD.IADD R0, R0, 0x1, R7 ;  /* 0x0000000100007824 */ /* 0x020fca00078e0207 */
[----:B------:R-:W-:Y:S01]  /*0100*/  IADD3 R8, PT, PT, R0, 0x1, RZ ;  /* 0x0000000100087810 */ /* 0x000fe20007ffe0ff */
[----:B--2---:R0:W-:Y:S01]  /*0110*/  STG.E desc[UR4][R2.64], R0 ;  /* 0x0000000002007986 */ /* 0x0041e2000c101904 */
[----:B------:R-:W2:Y:S03]  /*0120*/  LDCU UR4, c[0x0][0x2fc] ;  /* 0x00005f80ff0477ac */ /* 0x000ea60008000800 */
[----:B------:R0:W-:Y:S02]  /*0130*/  STL [R1], R8 ;  /* 0x0000000801007387 */ /* 0x0001e40000100800 */
[----:B012---:R-:W-:-:S07]  /*0140*/  IMAD.X R7, RZ, RZ, UR4, P0 ;  /* 0x00000004ff077e24 */ /* 0x007fce00080e06ff */
[----:B------:R-:W-:-:S07]  /*0150*/  LEPC R20, `(.L_x_0) ;  /* 0x000000001014794e */ /* 0x000fce0000000000 */
[----:B------:R-:W-:Y:S05]  /*0160*/  CALL.ABS.NOINC R10 ;  /* 0x000000000a007343 */ /* 0x000fea0003c00000 */
.L_x_0:
[----:B------:R-:W-:Y:S05]  /*0170*/  EXIT ;  /* 0x000000000000794d */ /* 0x000fea0003800000 */
.L_x_1:
[----:B------:R-:W-:-:S00]  /*0180*/  BRA `(.L_x_1) ;  /* 0xfffffffc00fc7947 */ /* 0x000fc0000383ffff */
[----:B------:R-:W-:-:S00]  /*0190*/  NOP ;  /* 0x0000000000007918 */ /* 0x000fc00000000000 */
        /* <DEDUP_REMOVED lines=14> */
.L_x_2:


//--------------------- .nv.global.init           --------------------------
	.section	.nv.global.init,"aw",@progbits
.nv.global.init:
	.type		$str,@object
	.size		$str,(.L_0 - $str)
$str:
        /*0000*/ 	.byte	0x6b, 0x65, 0x72, 0x6e, 0x65, 0x6c, 0x20, 0x25, 0x64, 0x0a, 0x00
.L_0:


//--------------------- .nv.shared.reserved.0     --------------------------
	.section	.nv.shared.reserved.0,"aw",@nobits
	.weak		__nv_reservedSMEM_offset_0_alias
	.size		__nv_reservedSMEM_offset_0_alias, 0, 64
	.other		__nv_reservedSMEM_offset_0_alias,@"STO_CUDA_RESERVED_SHARED STV_DEFAULT"
__nv_reservedSMEM_offset_0_alias:
	.zero		0
	.zero		64


//--------------------- .nv.constant0._Z3addPiS_S_ --------------------------
	.section	.nv.constant0._Z3addPiS_S_,"a",@progbits
	.sectionflags	@""
	.align	4
.nv.constant0._Z3addPiS_S_:
	.zero		920


//--------------------- SYMBOLS --------------------------

	.type		.nv.reservedSmem.offset0,@object
	.size		.nv.reservedSmem.offset0,0x4
	.type		vprintf,@function
